//
// Generated by NVIDIA NVVM Compiler
//
// Compiler Build ID: CL-36424714
// Cuda compilation tools, release 13.0, V13.0.88
// Based on NVVM 20.0.0
//

.version 9.0
.target sm_100
.address_size 64

	// .globl	_Z15MatrixMulKernelPfS_S_i
// _ZZ15MatrixMulKernelPfS_S_iE3Mds has been demoted
// _ZZ15MatrixMulKernelPfS_S_iE3Nds has been demoted

.visible .entry _Z15MatrixMulKernelPfS_S_i(
	.param .u64 .ptr .align 1 _Z15MatrixMulKernelPfS_S_i_param_0,
	.param .u64 .ptr .align 1 _Z15MatrixMulKernelPfS_S_i_param_1,
	.param .u64 .ptr .align 1 _Z15MatrixMulKernelPfS_S_i_param_2,
	.param .u32 _Z15MatrixMulKernelPfS_S_i_param_3
)
{
	.reg .pred 	%p<8>;
	.reg .b32 	%r<76>;
	.reg .b32 	%f<116>;
	.reg .b64 	%rd<33>;
	// demoted variable
	.shared .align 4 .b8 _ZZ15MatrixMulKernelPfS_S_iE3Mds[64];
	// demoted variable
	.shared .align 4 .b8 _ZZ15MatrixMulKernelPfS_S_iE3Nds[64];
	ld.param.u64 	%rd5, [_Z15MatrixMulKernelPfS_S_i_param_1];
	ld.param.u32 	%r34, [_Z15MatrixMulKernelPfS_S_i_param_3];
	cvta.to.global.u64 	%rd1, %rd5;
	mov.u32 	%r35, %ctaid.x;
	mov.u32 	%r36, %ctaid.y;
	mov.u32 	%r1, %tid.x;
	mov.u32 	%r2, %tid.y;
	shl.b32 	%r37, %r36, 2;
	add.s32 	%r3, %r37, %r2;
	shl.b32 	%r4, %r35, 2;
	add.s32 	%r5, %r4, %r1;
	shr.s32 	%r38, %r34, 31;
	shr.u32 	%r39, %r38, 30;
	add.s32 	%r40, %r34, %r39;
	shr.s32 	%r6, %r40, 2;
	setp.lt.s32 	%p1, %r34, 4;
	mov.f32 	%f115, 0f00000000;
	@%p1 bra 	$L__BB0_9;
	mad.lo.s32 	%r7, %r34, %r3, %r1;
	shl.b32 	%r42, %r2, 4;
	mov.u32 	%r43, _ZZ15MatrixMulKernelPfS_S_iE3Mds;
	add.s32 	%r8, %r43, %r42;
	shl.b32 	%r44, %r1, 2;
	add.s32 	%r9, %r8, %r44;
	mov.u32 	%r45, _ZZ15MatrixMulKernelPfS_S_iE3Nds;
	add.s32 	%r11, %r45, %r44;
	add.s32 	%r10, %r11, %r42;
	add.s32 	%r46, %r6, -1;
	setp.lt.u32 	%p2, %r46, 3;
	mov.f32 	%f115, 0f00000000;
	mov.b32 	%r75, 0;
	@%p2 bra 	$L__BB0_4;
	and.b32  	%r75, %r6, 536870908;
	neg.s32 	%r73, %r75;
	add.s32 	%r48, %r2, 12;
	mad.lo.s32 	%r49, %r34, %r48, %r1;
	add.s32 	%r71, %r49, %r4;
	add.s32 	%r50, %r2, 8;
	mad.lo.s32 	%r51, %r34, %r50, %r1;
	add.s32 	%r70, %r51, %r4;
	add.s32 	%r52, %r2, 4;
	mad.lo.s32 	%r53, %r34, %r52, %r1;
	add.s32 	%r69, %r53, %r4;
	mad.lo.s32 	%r54, %r2, %r34, %r1;
	add.s32 	%r68, %r54, %r4;
	mov.f32 	%f115, 0f00000000;
	mov.u32 	%r72, %r7;
$L__BB0_3:
	.pragma "nounroll";
	ld.param.u64 	%rd30, [_Z15MatrixMulKernelPfS_S_i_param_0];
	cvta.to.global.u64 	%rd6, %rd30;
	mul.wide.s32 	%rd7, %r72, 4;
	add.s64 	%rd8, %rd6, %rd7;
	ld.global.f32 	%f14, [%rd8];
	st.shared.f32 	[%r9], %f14;
	mul.wide.u32 	%rd9, %r68, 4;
	add.s64 	%rd10, %rd1, %rd9;
	ld.global.f32 	%f15, [%rd10];
	st.shared.f32 	[%r10], %f15;
	bar.sync 	0;
	ld.shared.f32 	%f16, [%r8];
	ld.shared.f32 	%f17, [%r11];
	fma.rn.f32 	%f18, %f16, %f17, %f115;
	ld.shared.f32 	%f19, [%r8+4];
	ld.shared.f32 	%f20, [%r11+16];
	fma.rn.f32 	%f21, %f19, %f20, %f18;
	ld.shared.f32 	%f22, [%r8+8];
	ld.shared.f32 	%f23, [%r11+32];
	fma.rn.f32 	%f24, %f22, %f23, %f21;
	ld.shared.f32 	%f25, [%r8+12];
	ld.shared.f32 	%f26, [%r11+48];
	fma.rn.f32 	%f27, %f25, %f26, %f24;
	bar.sync 	0;
	ld.global.f32 	%f28, [%rd8+16];
	st.shared.f32 	[%r9], %f28;
	mul.wide.u32 	%rd11, %r69, 4;
	add.s64 	%rd12, %rd1, %rd11;
	ld.global.f32 	%f29, [%rd12];
	st.shared.f32 	[%r10], %f29;
	bar.sync 	0;
	ld.shared.f32 	%f30, [%r8];
	ld.shared.f32 	%f31, [%r11];
	fma.rn.f32 	%f32, %f30, %f31, %f27;
	ld.shared.f32 	%f33, [%r8+4];
	ld.shared.f32 	%f34, [%r11+16];
	fma.rn.f32 	%f35, %f33, %f34, %f32;
	ld.shared.f32 	%f36, [%r8+8];
	ld.shared.f32 	%f37, [%r11+32];
	fma.rn.f32 	%f38, %f36, %f37, %f35;
	ld.shared.f32 	%f39, [%r8+12];
	ld.shared.f32 	%f40, [%r11+48];
	fma.rn.f32 	%f41, %f39, %f40, %f38;
	bar.sync 	0;
	ld.global.f32 	%f42, [%rd8+32];
	st.shared.f32 	[%r9], %f42;
	mul.wide.u32 	%rd13, %r70, 4;
	add.s64 	%rd14, %rd1, %rd13;
	ld.global.f32 	%f43, [%rd14];
	st.shared.f32 	[%r10], %f43;
	bar.sync 	0;
	ld.shared.f32 	%f44, [%r8];
	ld.shared.f32 	%f45, [%r11];
	fma.rn.f32 	%f46, %f44, %f45, %f41;
	ld.shared.f32 	%f47, [%r8+4];
	ld.shared.f32 	%f48, [%r11+16];
	fma.rn.f32 	%f49, %f47, %f48, %f46;
	ld.shared.f32 	%f50, [%r8+8];
	ld.shared.f32 	%f51, [%r11+32];
	fma.rn.f32 	%f52, %f50, %f51, %f49;
	ld.shared.f32 	%f53, [%r8+12];
	ld.shared.f32 	%f54, [%r11+48];
	fma.rn.f32 	%f55, %f53, %f54, %f52;
	bar.sync 	0;
	ld.global.f32 	%f56, [%rd8+48];
	st.shared.f32 	[%r9], %f56;
	mul.wide.u32 	%rd15, %r71, 4;
	add.s64 	%rd16, %rd1, %rd15;
	ld.global.f32 	%f57, [%rd16];
	st.shared.f32 	[%r10], %f57;
	bar.sync 	0;
	ld.shared.f32 	%f58, [%r8];
	ld.shared.f32 	%f59, [%r11];
	fma.rn.f32 	%f60, %f58, %f59, %f55;
	ld.shared.f32 	%f61, [%r8+4];
	ld.shared.f32 	%f62, [%r11+16];
	fma.rn.f32 	%f63, %f61, %f62, %f60;
	ld.shared.f32 	%f64, [%r8+8];
	ld.shared.f32 	%f65, [%r11+32];
	fma.rn.f32 	%f66, %f64, %f65, %f63;
	ld.shared.f32 	%f67, [%r8+12];
	ld.shared.f32 	%f68, [%r11+48];
	fma.rn.f32 	%f115, %f67, %f68, %f66;
	bar.sync 	0;
	add.s32 	%r73, %r73, 4;
	add.s32 	%r72, %r72, 16;
	shl.b32 	%r55, %r34, 4;
	add.s32 	%r71, %r71, %r55;
	add.s32 	%r70, %r70, %r55;
	add.s32 	%r69, %r69, %r55;
	add.s32 	%r68, %r68, %r55;
	setp.ne.s32 	%p3, %r73, 0;
	@%p3 bra 	$L__BB0_3;
$L__BB0_4:
	and.b32  	%r31, %r6, 3;
	setp.eq.s32 	%p4, %r31, 0;
	@%p4 bra 	$L__BB0_9;
	ld.param.u64 	%rd31, [_Z15MatrixMulKernelPfS_S_i_param_0];
	cvta.to.global.u64 	%rd2, %rd31;
	setp.eq.s32 	%p5, %r31, 1;
	@%p5 bra 	$L__BB0_7;
	shl.b32 	%r56, %r75, 2;
	add.s32 	%r57, %r7, %r56;
	mul.wide.s32 	%rd17, %r57, 4;
	add.s64 	%rd18, %rd2, %rd17;
	ld.global.f32 	%f70, [%rd18];
	st.shared.f32 	[%r9], %f70;
	add.s32 	%r58, %r56, %r2;
	mad.lo.s32 	%r59, %r58, %r34, %r5;
	mul.wide.u32 	%rd19, %r59, 4;
	add.s64 	%rd20, %rd1, %rd19;
	ld.global.f32 	%f71, [%rd20];
	st.shared.f32 	[%r10], %f71;
	bar.sync 	0;
	ld.shared.f32 	%f72, [%r8];
	ld.shared.f32 	%f73, [%r11];
	fma.rn.f32 	%f74, %f72, %f73, %f115;
	ld.shared.f32 	%f75, [%r8+4];
	ld.shared.f32 	%f76, [%r11+16];
	fma.rn.f32 	%f77, %f75, %f76, %f74;
	ld.shared.f32 	%f78, [%r8+8];
	ld.shared.f32 	%f79, [%r11+32];
	fma.rn.f32 	%f80, %f78, %f79, %f77;
	ld.shared.f32 	%f81, [%r8+12];
	ld.shared.f32 	%f82, [%r11+48];
	fma.rn.f32 	%f83, %f81, %f82, %f80;
	bar.sync 	0;
	ld.global.f32 	%f84, [%rd18+16];
	st.shared.f32 	[%r9], %f84;
	add.s32 	%r60, %r58, 4;
	mad.lo.s32 	%r61, %r60, %r34, %r5;
	mul.wide.u32 	%rd21, %r61, 4;
	add.s64 	%rd22, %rd1, %rd21;
	ld.global.f32 	%f85, [%rd22];
	st.shared.f32 	[%r10], %f85;
	bar.sync 	0;
	ld.shared.f32 	%f86, [%r8];
	ld.shared.f32 	%f87, [%r11];
	fma.rn.f32 	%f88, %f86, %f87, %f83;
	ld.shared.f32 	%f89, [%r8+4];
	ld.shared.f32 	%f90, [%r11+16];
	fma.rn.f32 	%f91, %f89, %f90, %f88;
	ld.shared.f32 	%f92, [%r8+8];
	ld.shared.f32 	%f93, [%r11+32];
	fma.rn.f32 	%f94, %f92, %f93, %f91;
	ld.shared.f32 	%f95, [%r8+12];
	ld.shared.f32 	%f96, [%r11+48];
	fma.rn.f32 	%f115, %f95, %f96, %f94;
	bar.sync 	0;
	add.s32 	%r75, %r75, 2;
$L__BB0_7:
	and.b32  	%r62, %r6, 1;
	setp.eq.b32 	%p6, %r62, 1;
	not.pred 	%p7, %p6;
	@%p7 bra 	$L__BB0_9;
	shl.b32 	%r63, %r75, 2;
	add.s32 	%r64, %r7, %r63;
	mul.wide.s32 	%rd23, %r64, 4;
	add.s64 	%rd24, %rd2, %rd23;
	ld.global.f32 	%f97, [%rd24];
	st.shared.f32 	[%r9], %f97;
	add.s32 	%r65, %r63, %r2;
	mad.lo.s32 	%r66, %r65, %r34, %r5;
	mul.wide.u32 	%rd25, %r66, 4;
	add.s64 	%rd26, %rd1, %rd25;
	ld.global.f32 	%f98, [%rd26];
	st.shared.f32 	[%r10], %f98;
	bar.sync 	0;
	ld.shared.f32 	%f99, [%r8];
	ld.shared.f32 	%f100, [%r11];
	fma.rn.f32 	%f101, %f99, %f100, %f115;
	ld.shared.f32 	%f102, [%r8+4];
	ld.shared.f32 	%f103, [%r11+16];
	fma.rn.f32 	%f104, %f102, %f103, %f101;
	ld.shared.f32 	%f105, [%r8+8];
	ld.shared.f32 	%f106, [%r11+32];
	fma.rn.f32 	%f107, %f105, %f106, %f104;
	ld.shared.f32 	%f108, [%r8+12];
	ld.shared.f32 	%f109, [%r11+48];
	fma.rn.f32 	%f115, %f108, %f109, %f107;
	bar.sync 	0;
$L__BB0_9:
	ld.param.u64 	%rd32, [_Z15MatrixMulKernelPfS_S_i_param_2];
	cvta.to.global.u64 	%rd27, %rd32;
	mad.lo.s32 	%r67, %r34, %r3, %r5;
	mul.wide.s32 	%rd28, %r67, 4;
	add.s64 	%rd29, %rd27, %rd28;
	st.global.f32 	[%rd29], %f115;
	ret;

}


// ===== COMPILED SASS (sm_100) =====

	.target	sm_100

	.elftype	@"ET_EXEC"


//--------------------- .note.nv.tkinfo           --------------------------
	.section	.note.nv.tkinfo,"",@"SHT_NOTE"
	.sectionflags	@"SHF_NOTE_NV_TKINFO"
	.tkinfo
        /*0018*/ 	.word	0x00000002
        /*0030*/ 	.string	""
        /*0030*/ 	.string	"ptxas"
        /*0030*/ 	.string	"Cuda compilation tools, release 13.0, V13.0.88"
        /*0030*/ 	.string	"Build cuda_13.0.r13.0/compiler.36424714_0"
        /*0030*/ 	.string	"-arch sm_100 -m 64 "



//--------------------- .note.nv.cuinfo           --------------------------
	.section	.note.nv.cuinfo,"",@"SHT_NOTE"
	.sectionflags	@"SHF_NOTE_NV_CUINFO"
        /*0018*/ 	.short	0x0002
        /*001a*/ 	.short	0x0064
        /*001c*/ 	.short	0x0082
	.zero		2


//--------------------- .nv.info                  --------------------------
	.section	.nv.info,"",@"SHT_CUDA_INFO"
	.align	4


	//----- nvinfo : EIATTR_REGCOUNT
	.align		4
        /*0000*/ 	.byte	0x04, 0x2f
        /*0002*/ 	.short	(.L_1 - .L_0)
	.align		4
.L_0:
        /*0004*/ 	.word	index@(_Z15MatrixMulKernelPfS_S_i)
        /*0008*/ 	.word	0x00000020


	//----- nvinfo : EIATTR_FRAME_SIZE
	.align		4
.L_1:
        /*000c*/ 	.byte	0x04, 0x11
        /*000e*/ 	.short	(.L_3 - .L_2)
	.align		4
.L_2:
        /*0010*/ 	.word	index@(_Z15MatrixMulKernelPfS_S_i)
        /*0014*/ 	.word	0x00000000


	//----- nvinfo : EIATTR_MIN_STACK_SIZE
	.align		4
.L_3:
        /*0018*/ 	.byte	0x04, 0x12
        /*001a*/ 	.short	(.L_5 - .L_4)
	.align		4
.L_4:
        /*001c*/ 	.word	index@(_Z15MatrixMulKernelPfS_S_i)
        /*0020*/ 	.word	0x00000000
.L_5:


//--------------------- .nv.compat                --------------------------
	.section	.nv.compat,"",@"SHT_CUDA_COMPAT_INFO"
	.align	4
        /*0000*/ 	.byte	0x02, 0x09, 0x00, 0x00, 0x02, 0x02, 0x01, 0x00, 0x02, 0x05, 0x05, 0x00, 0x03, 0x07, 0x01, 0x01
        /*0010*/ 	.byte	0x02, 0x03, 0x00, 0x00, 0x02, 0x06, 0x01, 0x00, 0x04, 0x0b, 0x08, 0x00, 0x09, 0x00, 0x00, 0x00
        /*0020*/ 	.byte	0x00, 0x00, 0x00, 0x00


//--------------------- .nv.info._Z15MatrixMulKernelPfS_S_i --------------------------
	.section	.nv.info._Z15MatrixMulKernelPfS_S_i,"",@"SHT_CUDA_INFO"
	.sectionflags	@""
	.align	4


	//----- nvinfo : EIATTR_CUDA_API_VERSION
	.align		4
        /*0000*/ 	.byte	0x04, 0x37
        /*0002*/ 	.short	(.L_7 - .L_6)
.L_6:
        /*0004*/ 	.word	0x00000082


	//----- nvinfo : EIATTR_KPARAM_INFO
	.align		4
.L_7:
        /*0008*/ 	.byte	0x04, 0x17
        /*000a*/ 	.short	(.L_9 - .L_8)
.L_8:
        /*000c*/ 	.word	0x00000000
        /*0010*/ 	.short	0x0003
        /*0012*/ 	.short	0x0018
        /*0014*/ 	.byte	0x00, 0xf0, 0x11, 0x00


	//----- nvinfo : EIATTR_KPARAM_INFO
	.align		4
.L_9:
        /*0018*/ 	.byte	0x04, 0x17
        /*001a*/ 	.short	(.L_11 - .L_10)
.L_10:
        /*001c*/ 	.word	0x00000000
        /*0020*/ 	.short	0x0002
        /*0022*/ 	.short	0x0010
        /*0024*/ 	.byte	0x00, 0xf5, 0x21, 0x00


	//----- nvinfo : EIATTR_KPARAM_INFO
	.align		4
.L_11:
        /*0028*/ 	.byte	0x04, 0x17
        /*002a*/ 	.short	(.L_13 - .L_12)
.L_12:
        /*002c*/ 	.word	0x00000000
        /*0030*/ 	.short	0x0001
        /*0032*/ 	.short	0x0008
        /*0034*/ 	.byte	0x00, 0xf5, 0x21, 0x00


	//----- nvinfo : EIATTR_KPARAM_INFO
	.align		4
.L_13:
        /*0038*/ 	.byte	0x04, 0x17
        /*003a*/ 	.short	(.L_15 - .L_14)
.L_14:
        /*003c*/ 	.word	0x00000000
        /*0040*/ 	.short	0x0000
        /*0042*/ 	.short	0x0000
        /*0044*/ 	.byte	0x00, 0xf5, 0x21, 0x00


	//----- nvinfo : EIATTR_SPARSE_MMA_MASK
	.align		4
.L_15:
        /*0048*/ 	.byte	0x03, 0x50
        /*004a*/ 	.short	0x0000


	//----- nvinfo : EIATTR_MAXREG_COUNT
	.align		4
        /*004c*/ 	.byte	0x03, 0x1b
        /*004e*/ 	.short	0x00ff


	//----- nvinfo : EIATTR_NUM_BARRIERS
	.align		4
        /*0050*/ 	.byte	0x02, 0x4c
        /*0052*/ 	.byte	0x01
	.zero		1


	//----- nvinfo : EIATTR_MERCURY_ISA_VERSION
	.align		4
        /*0054*/ 	.byte	0x03, 0x5f
        /*0056*/ 	.short	0x0101


	//----- nvinfo : EIATTR_VRC_CTA_INIT_COUNT
	.align		4
        /*0058*/ 	.byte	0x02, 0x4a
	.zero		1
	.zero		1


	//----- nvinfo : EIATTR_EXIT_INSTR_OFFSETS
	.align		4
        /*005c*/ 	.byte	0x04, 0x1c
        /*005e*/ 	.short	(.L_17 - .L_16)


	//   ....[0]....
.L_16:
        /*0060*/ 	.word	0x00000c20


	//----- nvinfo : EIATTR_CBANK_PARAM_SIZE
	.align		4
.L_17:
        /*0064*/ 	.byte	0x03, 0x19
        /*0066*/ 	.short	0x001c


	//----- nvinfo : EIATTR_PARAM_CBANK
	.align		4
        /*0068*/ 	.byte	0x04, 0x0a
        /*006a*/ 	.short	(.L_19 - .L_18)
	.align		4
.L_18:
        /*006c*/ 	.word	index@(.nv.constant0._Z15MatrixMulKernelPfS_S_i)
        /*0070*/ 	.short	0x0380
        /*0072*/ 	.short	0x001c


	//----- nvinfo : EIATTR_SW_WAR
	.align		4
.L_19:
        /*0074*/ 	.byte	0x04, 0x36
        /*0076*/ 	.short	(.L_21 - .L_20)
.L_20:
        /*0078*/ 	.word	0x00000008
.L_21:


//--------------------- .nv.callgraph             --------------------------
	.section	.nv.callgraph,"",@"SHT_CUDA_CALLGRAPH"
	.align	4
	.sectionentsize	8
	.align		4
        /*0000*/ 	.word	0x00000000
	.align		4
        /*0004*/ 	.word	0xffffffff
	.align		4
        /*0008*/ 	.word	0x00000000
	.align		4
        /*000c*/ 	.word	0xfffffffe
	.align		4
        /*0010*/ 	.word	0x00000000
	.align		4
        /*0014*/ 	.word	0xfffffffd
	.align		4
        /*0018*/ 	.word	0x00000000
	.align		4
        /*001c*/ 	.word	0xfffffffc


//--------------------- .text._Z15MatrixMulKernelPfS_S_i --------------------------
	.section	.text._Z15MatrixMulKernelPfS_S_i,"ax",@progbits
	.align	128
        .global         _Z15MatrixMulKernelPfS_S_i
        .type           _Z15MatrixMulKernelPfS_S_i,@function
        .size           _Z15MatrixMulKernelPfS_S_i,(.L_x_5 - _Z15MatrixMulKernelPfS_S_i)
        .other          _Z15MatrixMulKernelPfS_S_i,@"STO_CUDA_ENTRY STV_DEFAULT"
_Z15MatrixMulKernelPfS_S_i:
.text._Z15MatrixMulKernelPfS_S_i:
[----:B------:R-:W-:Y:S08]  /*0000*/  LDC R1, c[0x0][0x37c] ;  /* 0x0000df00ff017b82 */ /* 0x000ff00000000800 */
[----:B------:R-:W0:Y:S01]  /*0010*/  LDC R3, c[0x0][0x398] ;  /* 0x0000e600ff037b82 */ /* 0x000e220000000800 */
[----:B------:R-:W1:Y:S01]  /*0020*/  S2R R18, SR_CTAID.Y ;  /* 0x0000000000127919 */ /* 0x000e620000002600 */
[----:B------:R-:W2:Y:S01]  /*0030*/  LDCU.64 UR8, c[0x0][0x358] ;  /* 0x00006b00ff0877ac */ /* 0x000ea20008000a00 */
[----:B------:R-:W-:Y:S01]  /*0040*/  HFMA2 R25, -RZ, RZ, 0, 0 ;  /* 0x00000000ff197431 */ /* 0x000fe200000001ff */
[----:B------:R-:W1:Y:S01]  /*0050*/  S2R R5, SR_TID.Y ;  /* 0x0000000000057919 */ /* 0x000e620000002200 */
[----:B------:R-:W3:Y:S01]  /*0060*/  S2R R9, SR_CTAID.X ;  /* 0x0000000000097919 */ /* 0x000ee20000002500 */
[----:B------:R-:W3:Y:S01]  /*0070*/  S2R R12, SR_TID.X ;  /* 0x00000000000c7919 */ /* 0x000ee20000002100 */
[----:B0-----:R-:W-:-:S02]  /*0080*/  ISETP.GE.AND P0, PT, R3, 0x4, PT ;  /* 0x000000040300780c */ /* 0x001fc40003f06270 */
[----:B------:R-:W-:-:S04]  /*0090*/  SHF.R.S32.HI R0, RZ, 0x1f, R3 ;  /* 0x0000001fff007819 */ /* 0x000fc80000011403 */
[----:B------:R-:W-:Y:S02]  /*00a0*/  LEA.HI R0, R0, R3, RZ, 0x2 ;  /* 0x0000000300007211 */ /* 0x000fe400078f10ff */
[----:B-1----:R-:W-:Y:S02]  /*00b0*/  LEA R18, R18, R5, 0x2 ;  /* 0x0000000512127211 */ /* 0x002fe400078e10ff */
[----:B---3--:R-:W-:-:S03]  /*00c0*/  LEA R16, R9, R12, 0x2 ;  /* 0x0000000c09107211 */ /* 0x008fc600078e10ff */
[----:B--2---:R-:W-:Y:S05]  /*00d0*/  @!P0 BRA `(.L_x_0) ;  /* 0x0000000800c08947 */ /* 0x004fea0003800000 */
[----:B------:R-:W0:Y:S01]  /*00e0*/  S2UR UR6, SR_CgaCtaId ;  /* 0x00000000000679c3 */ /* 0x000e220000008800 */
[----:B------:R-:W-:Y:S01]  /*00f0*/  SHF.R.S32.HI R23, RZ, 0x2, R0 ;  /* 0x00000002ff177819 */ /* 0x000fe20000011400 */
[----:B------:R-:W-:Y:S01]  /*0100*/  UMOV UR4, 0x400 ;  /* 0x0000040000047882 */ /* 0x000fe20000000000 */
[----:B------:R-:W-:Y:S01]  /*0110*/  IMAD R17, R18, R3, R12 ;  /* 0x0000000312117224 */ /* 0x000fe200078e020c */
[----:B------:R-:W-:Y:S01]  /*0120*/  UIADD3 UR5, UPT, UPT, UR4, 0x40, URZ ;  /* 0x0000004004057890 */ /* 0x000fe2000fffe0ff */
[----:B------:R-:W-:Y:S02]  /*0130*/  IADD3 R0, PT, PT, R23, -0x1, RZ ;  /* 0xffffffff17007810 */ /* 0x000fe40007ffe0ff */
[----:B------:R-:W-:Y:S02]  /*0140*/  MOV R25, RZ ;  /* 0x000000ff00197202 */ /* 0x000fe40000000f00 */
[----:B------:R-:W-:Y:S02]  /*0150*/  ISETP.GE.U32.AND P0, PT, R0, 0x3, PT ;  /* 0x000000030000780c */ /* 0x000fe40003f06070 */
[----:B------:R-:W-:Y:S01]  /*0160*/  MOV R0, RZ ;  /* 0x000000ff00007202 */ /* 0x000fe20000000f00 */
[----:B0-----:R-:W-:-:S02]  /*0170*/  ULEA UR4, UR6, UR4, 0x18 ;  /* 0x0000000406047291 */ /* 0x001fc4000f8ec0ff */
[----:B------:R-:W-:-:S04]  /*0180*/  ULEA UR5, UR6, UR5, 0x18 ;  /* 0x0000000506057291 */ /* 0x000fc8000f8ec0ff */
[C---:B------:R-:W-:Y:S02]  /*0190*/  LEA R7, R5.reuse, UR4, 0x4 ;  /* 0x0000000405077c11 */ /* 0x040fe4000f8e20ff */
[C---:B------:R-:W-:Y:S02]  /*01a0*/  LEA R2, R12.reuse, UR5, 0x2 ;  /* 0x000000050c027c11 */ /* 0x040fe4000f8e10ff */
[----:B------:R-:W-:Y:S02]  /*01b0*/  LEA R6, R12, R7, 0x2 ;  /* 0x000000070c067211 */ /* 0x000fe400078e10ff */
[----:B------:R-:W-:Y:S01]  /*01c0*/  LEA R4, R5, R2, 0x4 ;  /* 0x0000000205047211 */ /* 0x000fe200078e20ff */
[----:B------:R-:W-:Y:S06]  /*01d0*/  @!P0 BRA `(.L_x_1) ;  /* 0x0000000400688947 */ /* 0x000fec0003800000 */
[C---:B------:R-:W-:Y:S01]  /*01e0*/  IADD3 R0, PT, PT, R5.reuse, 0xc, RZ ;  /* 0x0000000c05007810 */ /* 0x040fe20007ffe0ff */
[CCC-:B------:R-:W-:Y:S01]  /*01f0*/  IMAD R20, R5.reuse, R3.reuse, R12.reuse ;  /* 0x0000000305147224 */ /* 0x1c0fe200078e020c */
[C---:B------:R-:W-:Y:S02]  /*0200*/  IADD3 R8, PT, PT, R5.reuse, 0x8, RZ ;  /* 0x0000000805087810 */ /* 0x040fe40007ffe0ff */
[----:B------:R-:W-:Y:S01]  /*0210*/  IADD3 R10, PT, PT, R5, 0x4, RZ ;  /* 0x00000004050a7810 */ /* 0x000fe20007ffe0ff */
[-CC-:B------:R-:W-:Y:S01]  /*0220*/  IMAD R26, R0, R3.reuse, R12.reuse ;  /* 0x00000003001a7224 */ /* 0x180fe200078e020c */
[----:B------:R-:W-:Y:S01]  /*0230*/  LOP3.LUT R0, R23, 0x1ffffffc, RZ, 0xc0, !PT ;  /* 0x1ffffffc17007812 */ /* 0x000fe200078ec0ff */
[-CC-:B------:R-:W-:Y:S01]  /*0240*/  IMAD R8, R8, R3.reuse, R12.reuse ;  /* 0x0000000308087224 */ /* 0x180fe200078e020c */
[C---:B------:R-:W-:Y:S01]  /*0250*/  LEA R20, R9.reuse, R20, 0x2 ;  /* 0x0000001409147211 */ /* 0x040fe200078e10ff */
[----:B------:R-:W-:Y:S01]  /*0260*/  IMAD R10, R10, R3, R12 ;  /* 0x000000030a0a7224 */ /* 0x000fe200078e020c */
[----:B------:R-:W-:-:S02]  /*0270*/  LEA R26, R9, R26, 0x2 ;  /* 0x0000001a091a7211 */ /* 0x000fc400078e10ff */
[C---:B------:R-:W-:Y:S02]  /*0280*/  LEA R24, R9.reuse, R8, 0x2 ;  /* 0x0000000809187211 */ /* 0x040fe400078e10ff */
[----:B------:R-:W-:Y:S02]  /*0290*/  LEA R22, R9, R10, 0x2 ;  /* 0x0000000a09167211 */ /* 0x000fe400078e10ff */
[----:B------:R-:W-:Y:S02]  /*02a0*/  MOV R25, RZ ;  /* 0x000000ff00197202 */ /* 0x000fe40000000f00 */
[----:B------:R-:W-:Y:S02]  /*02b0*/  MOV R19, R17 ;  /* 0x0000001100137202 */ /* 0x000fe40000000f00 */
[----:B------:R-:W-:-:S07]  /*02c0*/  IADD3 R21, PT, PT, -R0, RZ, RZ ;  /* 0x000000ff00157210 */ /* 0x000fce0007ffe1ff */
.L_x_2:
[----:B------:R-:W0:Y:S08]  /*02d0*/  LDC.64 R28, c[0x0][0x380] ;  /* 0x0000e000ff1c7b82 */ /* 0x000e300000000a00 */
[----:B------:R-:W1:Y:S01]  /*02e0*/  LDC.64 R12, c[0x0][0x388] ;  /* 0x0000e200ff0c7b82 */ /* 0x000e620000000a00 */
[----:B0-----:R-:W-:-:S05]  /*02f0*/  IMAD.WIDE R28, R19, 0x4, R28 ;  /* 0x00000004131c7825 */ /* 0x001fca00078e021c */
[----:B------:R-:W2:Y:S01]  /*0300*/  LDG.E R27, desc[UR8][R28.64] ;  /* 0x000000081c1b7981 */ /* 0x000ea2000c1e1900 */
[----:B-1----:R-:W-:-:S06]  /*0310*/  IMAD.WIDE.U32 R14, R20, 0x4, R12 ;  /* 0x00000004140e7825 */ /* 0x002fcc00078e000c */
[----:B------:R-:W3:Y:S04]  /*0320*/  LDG.E R15, desc[UR8][R14.64] ;  /* 0x000000080e0f7981 */ /* 0x000ee8000c1e1900 */
[----:B--2---:R-:W-:Y:S04]  /*0330*/  STS [R6], R27 ;  /* 0x0000001b06007388 */ /* 0x004fe80000000800 */
[----:B---3--:R-:W-:Y:S01]  /*0340*/  STS [R4], R15 ;  /* 0x0000000f04007388 */ /* 0x008fe20000000800 */
[----:B------:R-:W-:Y:S06]  /*0350*/  BAR.SYNC.DEFER_BLOCKING 0x0 ;  /* 0x0000000000007b1d */ /* 0x000fec0000010000 */
[----:B------:R-:W-:Y:S04]  /*0360*/  LDS R14, [R2] ;  /* 0x00000000020e7984 */ /* 0x000fe80000000800 */
[----:B------:R-:W0:Y:S02]  /*0370*/  LDS.128 R8, [R7] ;  /* 0x0000000007087984 */ /* 0x000e240000000c00 */
[----:B0-----:R-:W-:-:S02]  /*0380*/  FFMA R8, R8, R14, R25 ;  /* 0x0000000e08087223 */ /* 0x001fc40000000019 */
[----:B------:R-:W0:Y:S01]  /*0390*/  LDS R25, [R2+0x10] ;  /* 0x0000100002197984 */ /* 0x000e220000000800 */
[----:B------:R-:W-:-:S04]  /*03a0*/  IMAD.WIDE.U32 R14, R22, 0x4, R12 ;  /* 0x00000004160e7825 */ /* 0x000fc800078e000c */
[----:B0-----:R-:W-:Y:S02]  /*03b0*/  FFMA R9, R25, R9, R8 ;  /* 0x0000000919097223 */ /* 0x001fe40000000008 */
[----:B------:R-:W0:Y:S04]  /*03c0*/  LDS R8, [R2+0x20] ;  /* 0x0000200002087984 */ /* 0x000e280000000800 */
[----:B------:R-:W1:Y:S01]  /*03d0*/  LDS R25, [R2+0x30] ;  /* 0x0000300002197984 */ /* 0x000e620000000800 */
[----:B------:R-:W-:Y:S06]  /*03e0*/  BAR.SYNC.DEFER_BLOCKING 0x0 ;  /* 0x0000000000007b1d */ /* 0x000fec0000010000 */
[----:B------:R-:W2:Y:S04]  /*03f0*/  LDG.E R27, desc[UR8][R28.64+0x10] ;  /* 0x000010081c1b7981 */ /* 0x000ea8000c1e1900 */
[----:B------:R-:W3:Y:S01]  /*0400*/  LDG.E R15, desc[UR8][R14.64] ;  /* 0x000000080e0f7981 */ /* 0x000ee2000c1e1900 */
[----:B0-----:R-:W-:-:S04]  /*0410*/  FFMA R8, R8, R10, R9 ;  /* 0x0000000a08087223 */ /* 0x001fc80000000009 */
[----:B-1----:R-:W-:Y:S01]  /*0420*/  FFMA R25, R25, R11, R8 ;  /* 0x0000000b19197223 */ /* 0x002fe20000000008 */
[----:B--2---:R-:W-:Y:S04]  /*0430*/  STS [R6], R27 ;  /* 0x0000001b06007388 */ /* 0x004fe80000000800 */
[----:B---3--:R-:W-:Y:S01]  /*0440*/  STS [R4], R15 ;  /* 0x0000000f04007388 */ /* 0x008fe20000000800 */
[----:B------:R-:W-:Y:S06]  /*0450*/  BAR.SYNC.DEFER_BLOCKING 0x0 ;  /* 0x0000000000007b1d */ /* 0x000fec0000010000 */
[----:B------:R-:W-:Y:S04]  /*0460*/  LDS R14, [R2] ;  /* 0x00000000020e7984 */ /* 0x000fe80000000800 */
[----:B------:R-:W0:Y:S02]  /*0470*/  LDS.128 R8, [R7] ;  /* 0x0000000007087984 */ /* 0x000e240000000c00 */
[----:B0-----:R-:W-:-:S02]  /*0480*/  FFMA R8, R8, R14, R25 ;  /* 0x0000000e08087223 */ /* 0x001fc40000000019 */
[----:B------:R-:W0:Y:S02]  /*0490*/  LDS R25, [R2+0x10] ;  /* 0x0000100002197984 */ /* 0x000e240000000800 */
[----:B0-----:R-:W-:Y:S02]  /*04a0*/  FFMA R9, R25, R9, R8 ;  /* 0x0000000919097223 */ /* 0x001fe40000000008 */
[----:B------:R-:W0:Y:S04]  /*04b0*/  LDS R8, [R2+0x20] ;  /* 0x0000200002087984 */ /* 0x000e280000000800 */
[----:B------:R-:W1:Y:S01]  /*04c0*/  LDS R25, [R2+0x30] ;  /* 0x0000300002197984 */ /* 0x000e620000000800 */
[----:B------:R-:W-:Y:S01]  /*04d0*/  IMAD.WIDE.U32 R14, R24, 0x4, R12 ;  /* 0x00000004180e7825 */ /* 0x000fe200078e000c */
[----:B------:R-:W-:Y:S06]  /*04e0*/  BAR.SYNC.DEFER_BLOCKING 0x0 ;  /* 0x0000000000007b1d */ /* 0x000fec0000010000 */
[----:B------:R-:W2:Y:S01]  /*04f0*/  LDG.E R15, desc[UR8][R14.64] ;  /* 0x000000080e0f7981 */ /* 0x000ea2000c1e1900 */
[----:B0-----:R-:W-:-:S04]  /*0500*/  FFMA R8, R8, R10, R9 ;  /* 0x0000000a08087223 */ /* 0x001fc80000000009 */
[----:B-1----:R-:W-:Y:S02]  /*0510*/  FFMA R25, R25, R11, R8 ;  /* 0x0000000b19197223 */ /* 0x002fe40000000008 */
[----:B------:R-:W3:Y:S04]  /*0520*/  LDG.E R11, desc[UR8][R28.64+0x20] ;  /* 0x000020081c0b7981 */ /* 0x000ee8000c1e1900 */
[----:B---3--:R-:W-:Y:S04]  /*0530*/  STS [R6], R11 ;  /* 0x0000000b06007388 */ /* 0x008fe80000000800 */
[----:B--2---:R-:W-:Y:S01]  /*0540*/  STS [R4], R15 ;  /* 0x0000000f04007388 */ /* 0x004fe20000000800 */
[----:B------:R-:W-:Y:S06]  /*0550*/  BAR.SYNC.DEFER_BLOCKING 0x0 ;  /* 0x0000000000007b1d */ /* 0x000fec0000010000 */
[----:B------:R-:W-:Y:S04]  /*0560*/  LDS R27, [R2] ;  /* 0x00000000021b7984 */ /* 0x000fe80000000800 */
[----:B------:R-:W0:Y:S02]  /*0570*/  LDS.128 R8, [R7] ;  /* 0x0000000007087984 */ /* 0x000e240000000c00 */
[----:B0-----:R-:W-:-:S02]  /*0580*/  FFMA R8, R8, R27, R25 ;  /* 0x0000001b08087223 */ /* 0x001fc40000000019 */
[----:B------:R-:W0:Y:S04]  /*0590*/  LDS R27, [R2+0x10] ;  /* 0x00001000021b7984 */ /* 0x000e280000000800 */
[----:B------:R-:W-:Y:S01]  /*05a0*/  LDS R25, [R2+0x30] ;  /* 0x0000300002197984 */ /* 0x000fe20000000800 */
[----:B0-----:R-:W-:Y:S01]  /*05b0*/  FFMA R27, R27, R9, R8 ;  /* 0x000000091b1b7223 */ /* 0x001fe20000000008 */
[----:B------:R-:W-:Y:S02]  /*05c0*/  IMAD.WIDE.U32 R8, R26, 0x4, R12 ;  /* 0x000000041a087825 */ /* 0x000fe400078e000c */
[----:B------:R-:W0:Y:S01]  /*05d0*/  LDS R12, [R2+0x20] ;  /* 0x00002000020c7984 */ /* 0x000e220000000800 */
[----:B------:R-:W-:Y:S06]  /*05e0*/  BAR.SYNC.DEFER_BLOCKING 0x0 ;  /* 0x0000000000007b1d */ /* 0x000fec0000010000 */
[----:B------:R-:W2:Y:S04]  /*05f0*/  LDG.E R29, desc[UR8][R28.64+0x30] ;  /* 0x000030081c1d7981 */ /* 0x000ea8000c1e1900 */
[----:B------:R-:W3:Y:S01]  /*0600*/  LDG.E R9, desc[UR8][R8.64] ;  /* 0x0000000808097981 */ /* 0x000ee2000c1e1900 */
[----:B0-----:R-:W-:-:S04]  /*0610*/  FFMA R10, R12, R10, R27 ;  /* 0x0000000a0c0a7223 */ /* 0x001fc8000000001b */
[----:B------:R-:W-:Y:S01]  /*0620*/  FFMA R11, R25, R11, R10 ;  /* 0x0000000b190b7223 */ /* 0x000fe2000000000a */
[----:B------:R-:W-:-:S04]  /*0630*/  IADD3 R21, PT, PT, R21, 0x4, RZ ;  /* 0x0000000415157810 */ /* 0x000fc80007ffe0ff */
[----:B------:R-:W-:Y:S02]  /*0640*/  ISETP.NE.AND P0, PT, R21, RZ, PT ;  /* 0x000000ff1500720c */ /* 0x000fe40003f05270 */
[----:B------:R-:W-:Y:S02]  /*0650*/  IADD3 R19, PT, PT, R19, 0x10, RZ ;  /* 0x0000001013137810 */ /* 0x000fe40007ffe0ff */
[C---:B------:R-:W-:Y:S02]  /*0660*/  LEA R26, R3.reuse, R26, 0x4 ;  /* 0x0000001a031a7211 */ /* 0x040fe400078e20ff */
[C---:B------:R-:W-:Y:S02]  /*0670*/  LEA R24, R3.reuse, R24, 0x4 ;  /* 0x0000001803187211 */ /* 0x040fe400078e20ff */
[C---:B------:R-:W-:Y:S02]  /*0680*/  LEA R22, R3.reuse, R22, 0x4 ;  /* 0x0000001603167211 */ /* 0x040fe400078e20ff */
[----:B------:R-:W-:Y:S01]  /*0690*/  LEA R20, R3, R20, 0x4 ;  /* 0x0000001403147211 */ /* 0x000fe200078e20ff */
[----:B--2---:R-:W-:Y:S04]  /*06a0*/  STS [R6], R29 ;  /* 0x0000001d06007388 */ /* 0x004fe80000000800 */
[----:B---3--:R-:W-:Y:S01]  /*06b0*/  STS [R4], R9 ;  /* 0x0000000904007388 */ /* 0x008fe20000000800 */
[----:B------:R-:W-:Y:S06]  /*06c0*/  BAR.SYNC.DEFER_BLOCKING 0x0 ;  /* 0x0000000000007b1d */ /* 0x000fec0000010000 */
[----:B------:R-:W-:Y:S04]  /*06d0*/  LDS R27, [R2] ;  /* 0x00000000021b7984 */ /* 0x000fe80000000800 */
[----:B------:R-:W0:Y:S04]  /*06e0*/  LDS.128 R12, [R7] ;  /* 0x00000000070c7984 */ /* 0x000e280000000c00 */
[----:B------:R-:W1:Y:S04]  /*06f0*/  LDS R25, [R2+0x10] ;  /* 0x0000100002197984 */ /* 0x000e680000000800 */
[----:B------:R-:W2:Y:S04]  /*0700*/  LDS R10, [R2+0x20] ;  /* 0x00002000020a7984 */ /* 0x000ea80000000800 */
[----:B------:R-:W3:Y:S01]  /*0710*/  LDS R28, [R2+0x30] ;  /* 0x00003000021c7984 */ /* 0x000ee20000000800 */
[----:B0-----:R-:W-:-:S04]  /*0720*/  FFMA R12, R12, R27, R11 ;  /* 0x0000001b0c0c7223 */ /* 0x001fc8000000000b */
[----:B-1----:R-:W-:-:S04]  /*0730*/  FFMA R13, R25, R13, R12 ;  /* 0x0000000d190d7223 */ /* 0x002fc8000000000c */
[----:B--2---:R-:W-:-:S04]  /*0740*/  FFMA R10, R10, R14, R13 ;  /* 0x0000000e0a0a7223 */ /* 0x004fc8000000000d */
[----:B---3--:R-:W-:Y:S01]  /*0750*/  FFMA R25, R28, R15, R10 ;  /* 0x0000000f1c197223 */ /* 0x008fe2000000000a */
[----:B------:R-:W-:Y:S06]  /*0760*/  BAR.SYNC.DEFER_BLOCKING 0x0 ;  /* 0x0000000000007b1d */ /* 0x000fec0000010000 */
[----:B------:R-:W-:Y:S05]  /*0770*/  @P0 BRA `(.L_x_2) ;  /* 0xfffffff800d40947 */ /* 0x000fea000383ffff */
.L_x_1:
[----:B------:R-:W-:-:S13]  /*0780*/  LOP3.LUT P0, R8, R23, 0x3, RZ, 0xc0, !PT ;  /* 0x0000000317087812 */ /* 0x000fda000780c0ff */
[----:B------:R-:W-:Y:S05]  /*0790*/  @!P0 BRA `(.L_x_0) ;  /* 0x0000000400108947 */ /* 0x000fea0003800000 */
[----:B------:R-:W-:Y:S02]  /*07a0*/  ISETP.NE.AND P0, PT, R8, 0x1, PT ;  /* 0x000000010800780c */ /* 0x000fe40003f05270 */
[----:B------:R-:W-:-:S04]  /*07b0*/  LOP3.LUT R23, R23, 0x1, RZ, 0xc0, !PT ;  /* 0x0000000117177812 */ /* 0x000fc800078ec0ff */
[----:B------:R-:W-:-:S07]  /*07c0*/  ISETP.NE.U32.AND P1, PT, R23, 0x1, PT ;  /* 0x000000011700780c */ /* 0x000fce0003f25070 */
[----:B------:R-:W-:Y:S06]  /*07d0*/  @!P0 BRA `(.L_x_3) ;  /* 0x0000000000a48947 */ /* 0x000fec0003800000 */
[----:B------:R-:W0:Y:S01]  /*07e0*/  LDC.64 R22, c[0x0][0x380] ;  /* 0x0000e000ff167b82 */ /* 0x000e220000000a00 */
[C---:B------:R-:W-:Y:S02]  /*07f0*/  LEA R10, R0.reuse, R5, 0x2 ;  /* 0x00000005000a7211 */ /* 0x040fe400078e10ff */
[----:B------:R-:W-:-:S03]  /*0800*/  LEA R9, R0, R17, 0x2 ;  /* 0x0000001100097211 */ /* 0x000fc600078e10ff */
[----:B------:R-:W-:Y:S02]  /*0810*/  IMAD R11, R10, R3, R16 ;  /* 0x000000030a0b7224 */ /* 0x000fe400078e0210 */
[----:B------:R-:W1:Y:S01]  /*0820*/  LDC.64 R20, c[0x0][0x388] ;  /* 0x0000e200ff147b82 */ /* 0x000e620000000a00 */
[----:B0-----:R-:W-:-:S05]  /*0830*/  IMAD.WIDE R22, R9, 0x4, R22 ;  /* 0x0000000409167825 */ /* 0x001fca00078e0216 */
[----:B------:R-:W2:Y:S01]  /*0840*/  LDG.E R13, desc[UR8][R22.64] ;  /* 0x00000008160d7981 */ /* 0x000ea2000c1e1900 */
[----:B-1----:R-:W-:-:S05]  /*0850*/  IMAD.WIDE.U32 R8, R11, 0x4, R20 ;  /* 0x000000040b087825 */ /* 0x002fca00078e0014 */
[----:B------:R-:W3:Y:S01]  /*0860*/  LDG.E R15, desc[UR8][R8.64] ;  /* 0x00000008080f7981 */ /* 0x000ee2000c1e1900 */
[----:B------:R-:W-:-:S05]  /*0870*/  IADD3 R10, PT, PT, R10, 0x4, RZ ;  /* 0x000000040a0a7810 */ /* 0x000fca0007ffe0ff */
[----:B------:R-:W-:-:S04]  /*0880*/  IMAD R11, R10, R3, R16 ;  /* 0x000000030a0b7224 */ /* 0x000fc800078e0210 */
[----:B------:R-:W-:Y:S01]  /*0890*/  IMAD.WIDE.U32 R20, R11, 0x4, R20 ;  /* 0x000000040b147825 */ /* 0x000fe200078e0014 */
[----:B--2---:R-:W-:Y:S04]  /*08a0*/  STS [R6], R13 ;  /* 0x0000000d06007388 */ /* 0x004fe80000000800 */
[----:B---3--:R-:W-:Y:S01]  /*08b0*/  STS [R4], R15 ;  /* 0x0000000f04007388 */ /* 0x008fe20000000800 */
[----:B------:R-:W-:Y:S06]  /*08c0*/  BAR.SYNC.DEFER_BLOCKING 0x0 ;  /* 0x0000000000007b1d */ /* 0x000fec0000010000 */
[----:B------:R-:W-:Y:S04]  /*08d0*/  LDS R29, [R2] ;  /* 0x00000000021d7984 */ /* 0x000fe80000000800 */
[----:B------:R-:W-:Y:S04]  /*08e0*/  LDS R26, [R2+0x10] ;  /* 0x00001000021a7984 */ /* 0x000fe80000000800 */
[----:B------:R-:W-:Y:S04]  /*08f0*/  LDS R19, [R2+0x20] ;  /* 0x0000200002137984 */ /* 0x000fe80000000800 */
[----:B------:R-:W-:Y:S04]  /*0900*/  LDS R24, [R2+0x30] ;  /* 0x0000300002187984 */ /* 0x000fe80000000800 */
[----:B------:R-:W0:Y:S01]  /*0910*/  LDS.128 R8, [R7] ;  /* 0x0000000007087984 */ /* 0x000e220000000c00 */
[----:B------:R-:W-:Y:S06]  /*0920*/  BAR.SYNC.DEFER_BLOCKING 0x0 ;  /* 0x0000000000007b1d */ /* 0x000fec0000010000 */
[----:B------:R-:W2:Y:S04]  /*0930*/  LDG.E R23, desc[UR8][R22.64+0x10] ;  /* 0x0000100816177981 */ /* 0x000ea8000c1e1900 */
[----:B------:R-:W3:Y:S01]  /*0940*/  LDG.E R21, desc[UR8][R20.64] ;  /* 0x0000000814157981 */ /* 0x000ee2000c1e1900 */
[----:B0-----:R-:W-:-:S04]  /*0950*/  FFMA R29, R8, R29, R25 ;  /* 0x0000001d081d7223 */ /* 0x001fc80000000019 */
[----:B------:R-:W-:-:S04]  /*0960*/  FFMA R26, R26, R9, R29 ;  /* 0x000000091a1a7223 */ /* 0x000fc8000000001d */
[----:B------:R-:W-:-:S04]  /*0970*/  FFMA R19, R19, R10, R26 ;  /* 0x0000000a13137223 */ /* 0x000fc8000000001a */
[----:B------:R-:W-:Y:S01]  /*0980*/  FFMA R11, R24, R11, R19 ;  /* 0x0000000b180b7223 */ /* 0x000fe20000000013 */
[----:B------:R-:W-:Y:S01]  /*0990*/  IADD3 R0, PT, PT, R0, 0x2, RZ ;  /* 0x0000000200007810 */ /* 0x000fe20007ffe0ff */
        /* <DEDUP_REMOVED lines=13> */
.L_x_3:
[----:B------:R-:W-:Y:S05]  /*0a70*/  @P1 BRA `(.L_x_0) ;  /* 0x0000000000581947 */ /* 0x000fea0003800000 */
[----:B------:R-:W0:Y:S01]  /*0a80*/  LDC.64 R10, c[0x0][0x380] ;  /* 0x0000e000ff0a7b82 */ /* 0x000e220000000a00 */
[C---:B------:R-:W-:Y:S02]  /*0a90*/  LEA R5, R0.reuse, R5, 0x2 ;  /* 0x0000000500057211 */ /* 0x040fe400078e10ff */
[----:B------:R-:W-:-:S03]  /*0aa0*/  LEA R13, R0, R17, 0x2 ;  /* 0x00000011000d7211 */ /* 0x000fc600078e10ff */
[----:B------:R-:W-:Y:S02]  /*0ab0*/  IMAD R5, R5, R3, R16 ;  /* 0x0000000305057224 */ /* 0x000fe400078e0210 */
[----:B------:R-:W1:Y:S01]  /*0ac0*/  LDC.64 R8, c[0x0][0x388] ;  /* 0x0000e200ff087b82 */ /* 0x000e620000000a00 */
[----:B0-----:R-:W-:-:S06]  /*0ad0*/  IMAD.WIDE R12, R13, 0x4, R10 ;  /* 0x000000040d0c7825 */ /* 0x001fcc00078e020a */
[----:B------:R-:W2:Y:S01]  /*0ae0*/  LDG.E R13, desc[UR8][R12.64] ;  /* 0x000000080c0d7981 */ /* 0x000ea2000c1e1900 */
[----:B-1----:R-:W-:-:S06]  /*0af0*/  IMAD.WIDE.U32 R14, R5, 0x4, R8 ;  /* 0x00000004050e7825 */ /* 0x002fcc00078e0008 */
[----:B------:R-:W3:Y:S04]  /*0b00*/  LDG.E R15, desc[UR8][R14.64] ;  /* 0x000000080e0f7981 */ /* 0x000ee8000c1e1900 */
        /* <DEDUP_REMOVED lines=13> */
.L_x_0:
[----:B------:R-:W0:Y:S01]  /*0be0*/  LDC.64 R4, c[0x0][0x390] ;  /* 0x0000e400ff047b82 */ /* 0x000e220000000a00 */
[----:B------:R-:W-:-:S04]  /*0bf0*/  IMAD R3, R18, R3, R16 ;  /* 0x0000000312037224 */ /* 0x000fc800078e0210 */
[----:B0-----:R-:W-:-:S05]  /*0c00*/  IMAD.WIDE R2, R3, 0x4, R4 ;  /* 0x0000000403027825 */ /* 0x001fca00078e0204 */
[----:B------:R-:W-:Y:S01]  /*0c10*/  STG.E desc[UR8][R2.64], R25 ;  /* 0x0000001902007986 */ /* 0x000fe2000c101908 */
[----:B------:R-:W-:Y:S05]  /*0c20*/  EXIT ;  /* 0x000000000000794d */ /* 0x000fea0003800000 */
.L_x_4:
[----:B------:R-:W-:-:S00]  /*0c30*/  BRA `(.L_x_4) ;  /* 0xfffffffc00fc7947 */ /* 0x000fc0000383ffff */
[----:B------:R-:W-:-:S00]  /*0c40*/  NOP ;  /* 0x0000000000007918 */ /* 0x000fc00000000000 */
        /* <DEDUP_REMOVED lines=11> */
.L_x_5:


//--------------------- .nv.shared._Z15MatrixMulKernelPfS_S_i --------------------------
	.section	.nv.shared._Z15MatrixMulKernelPfS_S_i,"aw",@nobits
	.sectionflags	@""
	.align	4
.nv.shared._Z15MatrixMulKernelPfS_S_i:
	.zero		1152


//--------------------- .nv.shared.reserved.0     --------------------------
	.section	.nv.shared.reserved.0,"aw",@nobits
	.weak		__nv_reservedSMEM_offset_0_alias
	.size		__nv_reservedSMEM_offset_0_alias, 0, 64
	.other		__nv_reservedSMEM_offset_0_alias,@"STO_CUDA_RESERVED_SHARED STV_DEFAULT"
__nv_reservedSMEM_offset_0_alias:
	.zero		0
	.zero		64


//--------------------- .nv.constant0._Z15MatrixMulKernelPfS_S_i --------------------------
	.section	.nv.constant0._Z15MatrixMulKernelPfS_S_i,"a",@progbits
	.sectionflags	@""
	.align	4
.nv.constant0._Z15MatrixMulKernelPfS_S_i:
	.zero		924


//--------------------- SYMBOLS --------------------------

	.type		.nv.reservedSmem.offset0,@object
	.size		.nv.reservedSmem.offset0,0x4
	.type		.nv.reservedSmem.cap,@object
	.size		.nv.reservedSmem.cap,0x4
